//
// Generated by NVIDIA NVVM Compiler
//
// Compiler Build ID: CL-36424714
// Cuda compilation tools, release 13.0, V13.0.88
// Based on NVVM 20.0.0
//

.version 9.0
.target sm_100
.address_size 64

	// .globl	_Z17parInterweavedSOEPiii

.visible .entry _Z17parInterweavedSOEPiii(
	.param .u64 .ptr .align 1 _Z17parInterweavedSOEPiii_param_0,
	.param .u32 _Z17parInterweavedSOEPiii_param_1,
	.param .u32 _Z17parInterweavedSOEPiii_param_2
)
{
	.reg .pred 	%p<9>;
	.reg .b32 	%r<32>;
	.reg .b64 	%rd<7>;

	ld.param.u64 	%rd2, [_Z17parInterweavedSOEPiii_param_0];
	ld.param.u32 	%r12, [_Z17parInterweavedSOEPiii_param_1];
	ld.param.u32 	%r13, [_Z17parInterweavedSOEPiii_param_2];
	cvta.to.global.u64 	%rd1, %rd2;
	mov.u32 	%r14, %ctaid.x;
	mov.u32 	%r15, %ntid.x;
	mov.u32 	%r16, %tid.x;
	mad.lo.s32 	%r1, %r14, %r15, %r16;
	mov.u32 	%r17, %tid.y;
	or.b32  	%r18, %r16, %r17;
	setp.ne.s32 	%p1, %r18, 0;
	@%p1 bra 	$L__BB0_2;
	mov.b32 	%r19, 1;
	st.global.u32 	[%rd1], %r19;
	st.global.u32 	[%rd1+4], %r19;
$L__BB0_2:
	mul.lo.s32 	%r20, %r1, %r1;
	max.s32 	%r21, %r20, 4;
	setp.gt.s32 	%p2, %r21, %r12;
	@%p2 bra 	$L__BB0_10;
	add.s32 	%r2, %r1, 2;
	mov.b32 	%r28, 2;
$L__BB0_4:
	mul.wide.u32 	%rd3, %r28, 4;
	add.s64 	%rd4, %rd1, %rd3;
	ld.global.u32 	%r23, [%rd4];
	setp.eq.s32 	%p3, %r23, 1;
	mul.lo.s32 	%r29, %r2, %r28;
	setp.gt.s32 	%p4, %r29, %r12;
	or.pred  	%p5, %p3, %p4;
	@%p5 bra 	$L__BB0_9;
	mov.b32 	%r31, 2;
	mov.u32 	%r30, %r2;
$L__BB0_6:
	setp.lt.s32 	%p6, %r30, %r28;
	@%p6 bra 	$L__BB0_8;
	mul.wide.s32 	%rd5, %r29, 4;
	add.s64 	%rd6, %rd1, %rd5;
	mov.b32 	%r25, 1;
	st.global.u32 	[%rd6], %r25;
$L__BB0_8:
	add.s32 	%r31, %r31, %r13;
	add.s32 	%r30, %r31, %r1;
	mul.lo.s32 	%r29, %r30, %r28;
	setp.le.s32 	%p7, %r29, %r12;
	@%p7 bra 	$L__BB0_6;
$L__BB0_9:
	add.s32 	%r11, %r28, 1;
	mad.lo.s32 	%r26, %r28, %r28, %r28;
	add.s32 	%r27, %r26, %r11;
	setp.le.s32 	%p8, %r27, %r12;
	mov.u32 	%r28, %r11;
	@%p8 bra 	$L__BB0_4;
$L__BB0_10:
	ret;

}
	// .globl	_Z6parSOEPii
.visible .entry _Z6parSOEPii(
	.param .u64 .ptr .align 1 _Z6parSOEPii_param_0,
	.param .u32 _Z6parSOEPii_param_1
)
{
	.reg .pred 	%p<17>;
	.reg .b32 	%r<40>;
	.reg .b64 	%rd<19>;

	ld.param.u64 	%rd6, [_Z6parSOEPii_param_0];
	ld.param.u32 	%r13, [_Z6parSOEPii_param_1];
	cvta.to.global.u64 	%rd1, %rd6;
	mov.u32 	%r14, %ctaid.x;
	mov.u32 	%r15, %ntid.x;
	mov.u32 	%r16, %tid.x;
	mad.lo.s32 	%r1, %r14, %r15, %r16;
	mov.u32 	%r17, %tid.y;
	or.b32  	%r18, %r16, %r17;
	setp.ne.s32 	%p3, %r18, 0;
	@%p3 bra 	$L__BB1_2;
	mov.b32 	%r19, 1;
	st.global.u32 	[%rd1], %r19;
	st.global.u32 	[%rd1+4], %r19;
$L__BB1_2:
	mul.lo.s32 	%r38, %r1, %r1;
	add.s32 	%r3, %r13, 1;
	setp.gt.s32 	%p5, %r38, %r3;
	mov.pred 	%p16, 0;
	@%p5 bra 	$L__BB1_4;
	mul.wide.s32 	%rd7, %r1, 4;
	add.s64 	%rd8, %rd1, %rd7;
	ld.global.u32 	%r20, [%rd8];
	setp.ne.s32 	%p16, %r20, 1;
$L__BB1_4:
	setp.lt.s32 	%p6, %r1, 2;
	not.pred 	%p7, %p16;
	or.pred  	%p8, %p6, %p7;
	setp.gt.s32 	%p9, %r38, %r3;
	or.pred  	%p10, %p9, %p8;
	@%p10 bra 	$L__BB1_10;
	add.s32 	%r21, %r1, %r38;
	add.s32 	%r22, %r13, 2;
	max.s32 	%r23, %r21, %r22;
	setp.lt.s32 	%p11, %r21, %r22;
	selp.u32 	%r24, 1, 0, %p11;
	add.s32 	%r25, %r21, %r24;
	sub.s32 	%r26, %r23, %r25;
	div.u32 	%r27, %r26, %r1;
	add.s32 	%r4, %r27, %r24;
	and.b32  	%r28, %r4, 3;
	setp.eq.s32 	%p12, %r28, 3;
	@%p12 bra 	$L__BB1_8;
	mul.wide.u32 	%rd9, %r38, 4;
	add.s64 	%rd18, %rd1, %rd9;
	mul.wide.u32 	%rd3, %r1, 4;
	add.s32 	%r29, %r4, 1;
	and.b32  	%r30, %r29, 3;
	neg.s32 	%r36, %r30;
$L__BB1_7:
	.pragma "nounroll";
	mov.b32 	%r31, 1;
	st.global.u32 	[%rd18], %r31;
	add.s32 	%r38, %r38, %r1;
	add.s64 	%rd18, %rd18, %rd3;
	add.s32 	%r36, %r36, 1;
	setp.ne.s32 	%p13, %r36, 0;
	@%p13 bra 	$L__BB1_7;
$L__BB1_8:
	setp.lt.u32 	%p14, %r4, 3;
	@%p14 bra 	$L__BB1_10;
$L__BB1_9:
	mul.wide.u32 	%rd10, %r38, 4;
	add.s64 	%rd11, %rd1, %rd10;
	mov.b32 	%r32, 1;
	st.global.u32 	[%rd11], %r32;
	add.s32 	%r33, %r38, %r1;
	mul.wide.u32 	%rd12, %r33, 4;
	add.s64 	%rd13, %rd1, %rd12;
	st.global.u32 	[%rd13], %r32;
	add.s32 	%r34, %r33, %r1;
	mul.wide.u32 	%rd14, %r34, 4;
	add.s64 	%rd15, %rd1, %rd14;
	st.global.u32 	[%rd15], %r32;
	add.s32 	%r35, %r34, %r1;
	mul.wide.u32 	%rd16, %r35, 4;
	add.s64 	%rd17, %rd1, %rd16;
	st.global.u32 	[%rd17], %r32;
	add.s32 	%r38, %r35, %r1;
	setp.le.s32 	%p15, %r38, %r3;
	@%p15 bra 	$L__BB1_9;
$L__BB1_10:
	ret;

}


// ===== COMPILED SASS (sm_100) =====

	.target	sm_100

	.elftype	@"ET_EXEC"


//--------------------- .note.nv.tkinfo           --------------------------
	.section	.note.nv.tkinfo,"",@"SHT_NOTE"
	.sectionflags	@"SHF_NOTE_NV_TKINFO"
	.tkinfo
        /*0018*/ 	.word	0x00000002
        /*0030*/ 	.string	""
        /*0030*/ 	.string	"ptxas"
        /*0030*/ 	.string	"Cuda compilation tools, release 13.0, V13.0.88"
        /*0030*/ 	.string	"Build cuda_13.0.r13.0/compiler.36424714_0"
        /*0030*/ 	.string	"-arch sm_100 -m 64 "



//--------------------- .note.nv.cuinfo           --------------------------
	.section	.note.nv.cuinfo,"",@"SHT_NOTE"
	.sectionflags	@"SHF_NOTE_NV_CUINFO"
        /*0018*/ 	.short	0x0002
        /*001a*/ 	.short	0x0064
        /*001c*/ 	.short	0x0082
	.zero		2


//--------------------- .nv.info                  --------------------------
	.section	.nv.info,"",@"SHT_CUDA_INFO"
	.align	4


	//----- nvinfo : EIATTR_REGCOUNT
	.align		4
        /*0000*/ 	.byte	0x04, 0x2f
        /*0002*/ 	.short	(.L_1 - .L_0)
	.align		4
.L_0:
        /*0004*/ 	.word	index@(_Z17parInterweavedSOEPiii)
        /*0008*/ 	.word	0x00000012


	//----- nvinfo : EIATTR_FRAME_SIZE
	.align		4
.L_1:
        /*000c*/ 	.byte	0x04, 0x11
        /*000e*/ 	.short	(.L_3 - .L_2)
	.align		4
.L_2:
        /*0010*/ 	.word	index@(_Z17parInterweavedSOEPiii)
        /*0014*/ 	.word	0x00000000


	//----- nvinfo : EIATTR_REGCOUNT
	.align		4
.L_3:
        /*0018*/ 	.byte	0x04, 0x2f
        /*001a*/ 	.short	(.L_5 - .L_4)
	.align		4
.L_4:
        /*001c*/ 	.word	index@(_Z6parSOEPii)
        /*0020*/ 	.word	0x00000014


	//----- nvinfo : EIATTR_FRAME_SIZE
	.align		4
.L_5:
        /*0024*/ 	.byte	0x04, 0x11
        /*0026*/ 	.short	(.L_7 - .L_6)
	.align		4
.L_6:
        /*0028*/ 	.word	index@(_Z6parSOEPii)
        /*002c*/ 	.word	0x00000000


	//----- nvinfo : EIATTR_MIN_STACK_SIZE
	.align		4
.L_7:
        /*0030*/ 	.byte	0x04, 0x12
        /*0032*/ 	.short	(.L_9 - .L_8)
	.align		4
.L_8:
        /*0034*/ 	.word	index@(_Z6parSOEPii)
        /*0038*/ 	.word	0x00000000


	//----- nvinfo : EIATTR_MIN_STACK_SIZE
	.align		4
.L_9:
        /*003c*/ 	.byte	0x04, 0x12
        /*003e*/ 	.short	(.L_11 - .L_10)
	.align		4
.L_10:
        /*0040*/ 	.word	index@(_Z17parInterweavedSOEPiii)
        /*0044*/ 	.word	0x00000000
.L_11:


//--------------------- .nv.compat                --------------------------
	.section	.nv.compat,"",@"SHT_CUDA_COMPAT_INFO"
	.align	4
        /*0000*/ 	.byte	0x02, 0x09, 0x00, 0x00, 0x02, 0x02, 0x01, 0x00, 0x02, 0x05, 0x05, 0x00, 0x03, 0x07, 0x01, 0x01
        /*0010*/ 	.byte	0x02, 0x03, 0x00, 0x00, 0x02, 0x06, 0x01, 0x00, 0x04, 0x0b, 0x08, 0x00, 0x09, 0x00, 0x00, 0x00
        /*0020*/ 	.byte	0x00, 0x00, 0x00, 0x00


//--------------------- .nv.info._Z6parSOEPii     --------------------------
	.section	.nv.info._Z6parSOEPii,"",@"SHT_CUDA_INFO"
	.sectionflags	@""
	.align	4


	//----- nvinfo : EIATTR_CUDA_API_VERSION
	.align		4
        /*0000*/ 	.byte	0x04, 0x37
        /*0002*/ 	.short	(.L_13 - .L_12)
.L_12:
        /*0004*/ 	.word	0x00000082


	//----- nvinfo : EIATTR_KPARAM_INFO
	.align		4
.L_13:
        /*0008*/ 	.byte	0x04, 0x17
        /*000a*/ 	.short	(.L_15 - .L_14)
.L_14:
        /*000c*/ 	.word	0x00000000
        /*0010*/ 	.short	0x0001
        /*0012*/ 	.short	0x0008
        /*0014*/ 	.byte	0x00, 0xf0, 0x11, 0x00


	//----- nvinfo : EIATTR_KPARAM_INFO
	.align		4
.L_15:
        /*0018*/ 	.byte	0x04, 0x17
        /*001a*/ 	.short	(.L_17 - .L_16)
.L_16:
        /*001c*/ 	.word	0x00000000
        /*0020*/ 	.short	0x0000
        /*0022*/ 	.short	0x0000
        /*0024*/ 	.byte	0x00, 0xf5, 0x21, 0x00


	//----- nvinfo : EIATTR_SPARSE_MMA_MASK
	.align		4
.L_17:
        /*0028*/ 	.byte	0x03, 0x50
        /*002a*/ 	.short	0x0000


	//----- nvinfo : EIATTR_MAXREG_COUNT
	.align		4
        /*002c*/ 	.byte	0x03, 0x1b
        /*002e*/ 	.short	0x00ff


	//----- nvinfo : EIATTR_MERCURY_ISA_VERSION
	.align		4
        /*0030*/ 	.byte	0x03, 0x5f
        /*0032*/ 	.short	0x0101


	//----- nvinfo : EIATTR_VRC_CTA_INIT_COUNT
	.align		4
        /*0034*/ 	.byte	0x02, 0x4a
	.zero		1
	.zero		1


	//----- nvinfo : EIATTR_EXIT_INSTR_OFFSETS
	.align		4
        /*0038*/ 	.byte	0x04, 0x1c
        /*003a*/ 	.short	(.L_19 - .L_18)


	//   ....[0]....
.L_18:
        /*003c*/ 	.word	0x000001a0


	//   ....[1]....
        /*0040*/ 	.word	0x00000460


	//   ....[2]....
        /*0044*/ 	.word	0x00000570


	//----- nvinfo : EIATTR_CRS_STACK_SIZE
	.align		4
.L_19:
        /*0048*/ 	.byte	0x04, 0x1e
        /*004a*/ 	.short	(.L_21 - .L_20)
.L_20:
        /*004c*/ 	.word	0x00000000


	//----- nvinfo : EIATTR_CBANK_PARAM_SIZE
	.align		4
.L_21:
        /*0050*/ 	.byte	0x03, 0x19
        /*0052*/ 	.short	0x000c


	//----- nvinfo : EIATTR_PARAM_CBANK
	.align		4
        /*0054*/ 	.byte	0x04, 0x0a
        /*0056*/ 	.short	(.L_23 - .L_22)
	.align		4
.L_22:
        /*0058*/ 	.word	index@(.nv.constant0._Z6parSOEPii)
        /*005c*/ 	.short	0x0380
        /*005e*/ 	.short	0x000c


	//----- nvinfo : EIATTR_SW_WAR
	.align		4
.L_23:
        /*0060*/ 	.byte	0x04, 0x36
        /*0062*/ 	.short	(.L_25 - .L_24)
.L_24:
        /*0064*/ 	.word	0x00000008
.L_25:


//--------------------- .nv.info._Z17parInterweavedSOEPiii --------------------------
	.section	.nv.info._Z17parInterweavedSOEPiii,"",@"SHT_CUDA_INFO"
	.sectionflags	@""
	.align	4


	//----- nvinfo : EIATTR_CUDA_API_VERSION
	.align		4
        /*0000*/ 	.byte	0x04, 0x37
        /*0002*/ 	.short	(.L_27 - .L_26)
.L_26:
        /*0004*/ 	.word	0x00000082


	//----- nvinfo : EIATTR_KPARAM_INFO
	.align		4
.L_27:
        /*0008*/ 	.byte	0x04, 0x17
        /*000a*/ 	.short	(.L_29 - .L_28)
.L_28:
        /*000c*/ 	.word	0x00000000
        /*0010*/ 	.short	0x0002
        /*0012*/ 	.short	0x000c
        /*0014*/ 	.byte	0x00, 0xf0, 0x11, 0x00


	//----- nvinfo : EIATTR_KPARAM_INFO
	.align		4
.L_29:
        /*0018*/ 	.byte	0x04, 0x17
        /*001a*/ 	.short	(.L_31 - .L_30)
.L_30:
        /*001c*/ 	.word	0x00000000
        /*0020*/ 	.short	0x0001
        /*0022*/ 	.short	0x0008
        /*0024*/ 	.byte	0x00, 0xf0, 0x11, 0x00


	//----- nvinfo : EIATTR_KPARAM_INFO
	.align		4
.L_31:
        /*0028*/ 	.byte	0x04, 0x17
        /*002a*/ 	.short	(.L_33 - .L_32)
.L_32:
        /*002c*/ 	.word	0x00000000
        /*0030*/ 	.short	0x0000
        /*0032*/ 	.short	0x0000
        /*0034*/ 	.byte	0x00, 0xf5, 0x21, 0x00


	//----- nvinfo : EIATTR_SPARSE_MMA_MASK
	.align		4
.L_33:
        /*0038*/ 	.byte	0x03, 0x50
        /*003a*/ 	.short	0x0000


	//----- nvinfo : EIATTR_MAXREG_COUNT
	.align		4
        /*003c*/ 	.byte	0x03, 0x1b
        /*003e*/ 	.short	0x00ff


	//----- nvinfo : EIATTR_MERCURY_ISA_VERSION
	.align		4
        /*0040*/ 	.byte	0x03, 0x5f
        /*0042*/ 	.short	0x0101


	//----- nvinfo : EIATTR_VRC_CTA_INIT_COUNT
	.align		4
        /*0044*/ 	.byte	0x02, 0x4a
	.zero		1
	.zero		1


	//----- nvinfo : EIATTR_EXIT_INSTR_OFFSETS
	.align		4
        /*0048*/ 	.byte	0x04, 0x1c
        /*004a*/ 	.short	(.L_35 - .L_34)


	//   ....[0]....
.L_34:
        /*004c*/ 	.word	0x00000100


	//   ....[1]....
        /*0050*/ 	.word	0x00000320


	//----- nvinfo : EIATTR_CRS_STACK_SIZE
	.align		4
.L_35:
        /*0054*/ 	.byte	0x04, 0x1e
        /*0056*/ 	.short	(.L_37 - .L_36)
.L_36:
        /*0058*/ 	.word	0x00000000


	//----- nvinfo : EIATTR_CBANK_PARAM_SIZE
	.align		4
.L_37:
        /*005c*/ 	.byte	0x03, 0x19
        /*005e*/ 	.short	0x0010


	//----- nvinfo : EIATTR_PARAM_CBANK
	.align		4
        /*0060*/ 	.byte	0x04, 0x0a
        /*0062*/ 	.short	(.L_39 - .L_38)
	.align		4
.L_38:
        /*0064*/ 	.word	index@(.nv.constant0._Z17parInterweavedSOEPiii)
        /*0068*/ 	.short	0x0380
        /*006a*/ 	.short	0x0010


	//----- nvinfo : EIATTR_SW_WAR
	.align		4
.L_39:
        /*006c*/ 	.byte	0x04, 0x36
        /*006e*/ 	.short	(.L_41 - .L_40)
.L_40:
        /*0070*/ 	.word	0x00000008
.L_41:


//--------------------- .nv.callgraph             --------------------------
	.section	.nv.callgraph,"",@"SHT_CUDA_CALLGRAPH"
	.align	4
	.sectionentsize	8
	.align		4
        /*0000*/ 	.word	0x00000000
	.align		4
        /*0004*/ 	.word	0xffffffff
	.align		4
        /*0008*/ 	.word	0x00000000
	.align		4
        /*000c*/ 	.word	0xfffffffe
	.align		4
        /*0010*/ 	.word	0x00000000
	.align		4
        /*0014*/ 	.word	0xfffffffd
	.align		4
        /*0018*/ 	.word	0x00000000
	.align		4
        /*001c*/ 	.word	0xfffffffc


//--------------------- .text._Z6parSOEPii        --------------------------
	.section	.text._Z6parSOEPii,"ax",@progbits
	.align	128
        .global         _Z6parSOEPii
        .type           _Z6parSOEPii,@function
        .size           _Z6parSOEPii,(.L_x_12 - _Z6parSOEPii)
        .other          _Z6parSOEPii,@"STO_CUDA_ENTRY STV_DEFAULT"
_Z6parSOEPii:
.text._Z6parSOEPii:
[----:B------:R-:W-:Y:S01]  /*0000*/  LDC R1, c[0x0][0x37c] ;  /* 0x0000df00ff017b82 */ /* 0x000fe20000000800 */
[----:B------:R-:W0:Y:S07]  /*0010*/  S2R R3, SR_TID.X ;  /* 0x0000000000037919 */ /* 0x000e2e0000002100 */
[----:B------:R-:W0:Y:S01]  /*0020*/  S2UR UR5, SR_CTAID.X ;  /* 0x00000000000579c3 */ /* 0x000e220000002500 */
[----:B------:R-:W1:Y:S01]  /*0030*/  LDCU UR4, c[0x0][0x388] ;  /* 0x00007100ff0477ac */ /* 0x000e620008000800 */
[----:B------:R-:W-:Y:S01]  /*0040*/  BSSY.RECONVERGENT B0, `(.L_x_0) ;  /* 0x0000013000007945 */ /* 0x000fe20003800200 */
[----:B------:R-:W2:Y:S01]  /*0050*/  S2R R2, SR_TID.Y ;  /* 0x0000000000027919 */ /* 0x000ea20000002200 */
[----:B------:R-:W3:Y:S04]  /*0060*/  LDCU.64 UR6, c[0x0][0x358] ;  /* 0x00006b00ff0677ac */ /* 0x000ee80008000a00 */
[----:B------:R-:W0:Y:S02]  /*0070*/  LDC R0, c[0x0][0x360] ;  /* 0x0000d800ff007b82 */ /* 0x000e240000000800 */
[----:B0-----:R-:W-:Y:S01]  /*0080*/  IMAD R0, R0, UR5, R3 ;  /* 0x0000000500007c24 */ /* 0x001fe2000f8e0203 */
[----:B-1----:R-:W-:Y:S01]  /*0090*/  UIADD3 UR5, UPT, UPT, UR4, 0x1, URZ ;  /* 0x0000000104057890 */ /* 0x002fe2000fffe0ff */
[----:B--2---:R-:W-:-:S02]  /*00a0*/  LOP3.LUT P0, RZ, R3, R2, RZ, 0xfc, !PT ;  /* 0x0000000203ff7212 */ /* 0x004fc4000780fcff */
[----:B------:R-:W-:-:S05]  /*00b0*/  IMAD R3, R0, R0, RZ ;  /* 0x0000000000037224 */ /* 0x000fca00078e02ff */
[----:B------:R-:W-:-:S06]  /*00c0*/  ISETP.GT.AND P1, PT, R3, UR5, PT ;  /* 0x0000000503007c0c */ /* 0x000fcc000bf24270 */
[----:B------:R-:W3:Y:S01]  /*00d0*/  @!P0 LDC.64 R4, c[0x0][0x380] ;  /* 0x0000e000ff048b82 */ /* 0x000ee20000000a00 */
[----:B------:R-:W-:-:S05]  /*00e0*/  @!P0 IMAD.MOV.U32 R7, RZ, RZ, 0x1 ;  /* 0x00000001ff078424 */ /* 0x000fca00078e00ff */
[----:B---3--:R0:W-:Y:S04]  /*00f0*/  @!P0 STG.E desc[UR6][R4.64], R7 ;  /* 0x0000000704008986 */ /* 0x0081e8000c101906 */
[----:B------:R0:W-:Y:S01]  /*0100*/  @!P0 STG.E desc[UR6][R4.64+0x4], R7 ;  /* 0x0000040704008986 */ /* 0x0001e2000c101906 */
[----:B------:R-:W-:Y:S01]  /*0110*/  PLOP3.LUT P0, PT, PT, PT, PT, 0x8, 0x80 ;  /* 0x000000000080781c */ /* 0x000fe20003f0e170 */
[----:B------:R-:W-:-:S12]  /*0120*/  @P1 BRA `(.L_x_1) ;  /* 0x0000000000101947 */ /* 0x000fd80003800000 */
[----:B0-----:R-:W0:Y:S02]  /*0130*/  LDC.64 R4, c[0x0][0x380] ;  /* 0x0000e000ff047b82 */ /* 0x001e240000000a00 */
[----:B0-----:R-:W-:-:S06]  /*0140*/  IMAD.WIDE R4, R0, 0x4, R4 ;  /* 0x0000000400047825 */ /* 0x001fcc00078e0204 */
[----:B------:R-:W2:Y:S02]  /*0150*/  LDG.E R4, desc[UR6][R4.64] ;  /* 0x0000000604047981 */ /* 0x000ea4000c1e1900 */
[----:B--2---:R-:W-:-:S13]  /*0160*/  ISETP.NE.AND P0, PT, R4, 0x1, PT ;  /* 0x000000010400780c */ /* 0x004fda0003f05270 */
.L_x_1:
[----:B------:R-:W-:Y:S05]  /*0170*/  BSYNC.RECONVERGENT B0 ;  /* 0x0000000000007941 */ /* 0x000fea0003800200 */
.L_x_0:
[----:B------:R-:W-:-:S04]  /*0180*/  ISETP.LT.OR P0, PT, R0, 0x2, !P0 ;  /* 0x000000020000780c */ /* 0x000fc80004701670 */
[----:B------:R-:W-:-:S13]  /*0190*/  ISETP.GT.OR P0, PT, R3, UR5, P0 ;  /* 0x0000000503007c0c */ /* 0x000fda0008704670 */
[----:B------:R-:W-:Y:S05]  /*01a0*/  @P0 EXIT ;  /* 0x000000000000094d */ /* 0x000fea0003800000 */
[----:B------:R-:W1:Y:S01]  /*01b0*/  I2F.U32.RP R8, R0 ;  /* 0x0000000000087306 */ /* 0x000e620000209000 */
[----:B------:R-:W-:Y:S01]  /*01c0*/  UIADD3 UR4, UPT, UPT, UR4, 0x2, URZ ;  /* 0x0000000204047890 */ /* 0x000fe2000fffe0ff */
[C---:B------:R-:W-:Y:S01]  /*01d0*/  IMAD.IADD R2, R0.reuse, 0x1, R3 ;  /* 0x0000000100027824 */ /* 0x040fe200078e0203 */
[----:B------:R-:W-:Y:S01]  /*01e0*/  IADD3 R9, PT, PT, RZ, -R0, RZ ;  /* 0x80000000ff097210 */ /* 0x000fe20007ffe0ff */
[----:B------:R-:W-:Y:S01]  /*01f0*/  BSSY.RECONVERGENT B0, `(.L_x_2) ;  /* 0x0000026000007945 */ /* 0x000fe20003800200 */
[----:B------:R-:W-:Y:S02]  /*0200*/  ISETP.NE.U32.AND P2, PT, R0, RZ, PT ;  /* 0x000000ff0000720c */ /* 0x000fe40003f45070 */
[C---:B------:R-:W-:Y:S02]  /*0210*/  ISETP.GE.AND P0, PT, R2.reuse, UR4, PT ;  /* 0x0000000402007c0c */ /* 0x040fe4000bf06270 */
[----:B0-----:R-:W-:Y:S02]  /*0220*/  VIMNMX R7, PT, PT, R2, UR4, !PT ;  /* 0x0000000402077c48 */ /* 0x001fe4000ffe0100 */
[----:B------:R-:W-:Y:S01]  /*0230*/  SEL R6, RZ, 0x1, P0 ;  /* 0x00000001ff067807 */ /* 0x000fe20000000000 */
[----:B-1----:R-:W0:Y:S03]  /*0240*/  MUFU.RCP R8, R8 ;  /* 0x0000000800087308 */ /* 0x002e260000001000 */
[----:B------:R-:W-:Y:S01]  /*0250*/  IADD3 R7, PT, PT, R7, -R2, -R6 ;  /* 0x8000000207077210 */ /* 0x000fe20007ffe806 */
[----:B0-----:R-:W-:-:S04]  /*0260*/  VIADD R4, R8, 0xffffffe ;  /* 0x0ffffffe08047836 */ /* 0x001fc80000000000 */
[----:B------:R0:W1:Y:S02]  /*0270*/  F2I.FTZ.U32.TRUNC.NTZ R5, R4 ;  /* 0x0000000400057305 */ /* 0x000064000021f000 */
[----:B0-----:R-:W-:Y:S02]  /*0280*/  IMAD.MOV.U32 R4, RZ, RZ, RZ ;  /* 0x000000ffff047224 */ /* 0x001fe400078e00ff */
[----:B-1----:R-:W-:-:S04]  /*0290*/  IMAD R9, R9, R5, RZ ;  /* 0x0000000509097224 */ /* 0x002fc800078e02ff */
[----:B------:R-:W-:-:S06]  /*02a0*/  IMAD.HI.U32 R8, R5, R9, R4 ;  /* 0x0000000905087227 */ /* 0x000fcc00078e0004 */
[----:B------:R-:W-:-:S05]  /*02b0*/  IMAD.HI.U32 R5, R8, R7, RZ ;  /* 0x0000000708057227 */ /* 0x000fca00078e00ff */
[----:B------:R-:W-:-:S05]  /*02c0*/  IADD3 R2, PT, PT, -R5, RZ, RZ ;  /* 0x000000ff05027210 */ /* 0x000fca0007ffe1ff */
[----:B------:R-:W-:-:S05]  /*02d0*/  IMAD R7, R0, R2, R7 ;  /* 0x0000000200077224 */ /* 0x000fca00078e0207 */
[----:B------:R-:W-:-:S13]  /*02e0*/  ISETP.GE.U32.AND P0, PT, R7, R0, PT ;  /* 0x000000000700720c */ /* 0x000fda0003f06070 */
[----:B------:R-:W-:Y:S02]  /*02f0*/  @P0 IMAD.IADD R7, R7, 0x1, -R0 ;  /* 0x0000000107070824 */ /* 0x000fe400078e0a00 */
[----:B------:R-:W-:-:S03]  /*0300*/  @P0 VIADD R5, R5, 0x1 ;  /* 0x0000000105050836 */ /* 0x000fc60000000000 */
[----:B------:R-:W-:-:S13]  /*0310*/  ISETP.GE.U32.AND P1, PT, R7, R0, PT ;  /* 0x000000000700720c */ /* 0x000fda0003f26070 */
[----:B------:R-:W-:Y:S02]  /*0320*/  @P1 IADD3 R5, PT, PT, R5, 0x1, RZ ;  /* 0x0000000105051810 */ /* 0x000fe40007ffe0ff */
[----:B------:R-:W-:-:S05]  /*0330*/  @!P2 LOP3.LUT R5, RZ, R0, RZ, 0x33, !PT ;  /* 0x00000000ff05a212 */ /* 0x000fca00078e33ff */
[----:B------:R-:W-:-:S05]  /*0340*/  IMAD.IADD R2, R6, 0x1, R5 ;  /* 0x0000000106027824 */ /* 0x000fca00078e0205 */
[C---:B------:R-:W-:Y:S02]  /*0350*/  LOP3.LUT R4, R2.reuse, 0x3, RZ, 0xc0, !PT ;  /* 0x0000000302047812 */ /* 0x040fe400078ec0ff */
[----:B------:R-:W-:Y:S02]  /*0360*/  ISETP.GE.U32.AND P1, PT, R2, 0x3, PT ;  /* 0x000000030200780c */ /* 0x000fe40003f26070 */
[----:B------:R-:W-:-:S13]  /*0370*/  ISETP.NE.AND P0, PT, R4, 0x3, PT ;  /* 0x000000030400780c */ /* 0x000fda0003f05270 */
[----:B------:R-:W-:Y:S05]  /*0380*/  @!P0 BRA `(.L_x_3) ;  /* 0x0000000000308947 */ /* 0x000fea0003800000 */
[----:B------:R-:W0:Y:S01]  /*0390*/  LDC.64 R4, c[0x0][0x380] ;  /* 0x0000e000ff047b82 */ /* 0x000e220000000a00 */
[----:B------:R-:W-:Y:S02]  /*03a0*/  VIADD R2, R2, 0x1 ;  /* 0x0000000102027836 */ /* 0x000fe40000000000 */
[----:B------:R-:W-:-:S03]  /*03b0*/  HFMA2 R7, -RZ, RZ, 0, 5.9604644775390625e-08 ;  /* 0x00000001ff077431 */ /* 0x000fc600000001ff */
[----:B------:R-:W-:-:S05]  /*03c0*/  LOP3.LUT R2, R2, 0x3, RZ, 0xc0, !PT ;  /* 0x0000000302027812 */ /* 0x000fca00078ec0ff */
[----:B------:R-:W-:Y:S02]  /*03d0*/  IMAD.MOV R2, RZ, RZ, -R2 ;  /* 0x000000ffff027224 */ /* 0x000fe400078e0a02 */
[----:B0-----:R-:W-:-:S07]  /*03e0*/  IMAD.WIDE.U32 R4, R3, 0x4, R4 ;  /* 0x0000000403047825 */ /* 0x001fce00078e0004 */
.L_x_4:
[----:B------:R-:W-:Y:S01]  /*03f0*/  IADD3 R2, PT, PT, R2, 0x1, RZ ;  /* 0x0000000102027810 */ /* 0x000fe20007ffe0ff */
[----:B------:R0:W-:Y:S01]  /*0400*/  STG.E desc[UR6][R4.64], R7 ;  /* 0x0000000704007986 */ /* 0x0001e2000c101906 */
[----:B------:R-:W-:Y:S02]  /*0410*/  IMAD.IADD R3, R0, 0x1, R3 ;  /* 0x0000000100037824 */ /* 0x000fe400078e0203 */
[----:B------:R-:W-:Y:S01]  /*0420*/  ISETP.NE.AND P0, PT, R2, RZ, PT ;  /* 0x000000ff0200720c */ /* 0x000fe20003f05270 */
[----:B0-----:R-:W-:-:S12]  /*0430*/  IMAD.WIDE.U32 R4, R0, 0x4, R4 ;  /* 0x0000000400047825 */ /* 0x001fd800078e0004 */
[----:B------:R-:W-:Y:S05]  /*0440*/  @P0 BRA `(.L_x_4) ;  /* 0xfffffffc00e80947 */ /* 0x000fea000383ffff */
.L_x_3:
[----:B------:R-:W-:Y:S05]  /*0450*/  BSYNC.RECONVERGENT B0 ;  /* 0x0000000000007941 */ /* 0x000fea0003800200 */
.L_x_2:
[----:B------:R-:W-:Y:S05]  /*0460*/  @!P1 EXIT ;  /* 0x000000000000994d */ /* 0x000fea0003800000 */
[----:B------:R-:W0:Y:S01]  /*0470*/  LDC.64 R12, c[0x0][0x380] ;  /* 0x0000e000ff0c7b82 */ /* 0x000e220000000a00 */
[----:B------:R-:W-:-:S07]  /*0480*/  MOV R17, 0x1 ;  /* 0x0000000100117802 */ /* 0x000fce0000000f00 */
.L_x_5:
[----:B-1----:R-:W-:Y:S02]  /*0490*/  IMAD.IADD R7, R0, 0x1, R3 ;  /* 0x0000000100077824 */ /* 0x002fe400078e0203 */
[----:B0-----:R-:W-:-:S03]  /*04a0*/  IMAD.WIDE.U32 R4, R3, 0x4, R12 ;  /* 0x0000000403047825 */ /* 0x001fc600078e000c */
[C---:B------:R-:W-:Y:S01]  /*04b0*/  IADD3 R9, PT, PT, R0.reuse, R7, RZ ;  /* 0x0000000700097210 */ /* 0x040fe20007ffe0ff */
[----:B------:R-:W-:Y:S01]  /*04c0*/  IMAD.WIDE.U32 R6, R7, 0x4, R12 ;  /* 0x0000000407067825 */ /* 0x000fe200078e000c */
[----:B------:R1:W-:Y:S03]  /*04d0*/  STG.E desc[UR6][R4.64], R17 ;  /* 0x0000001104007986 */ /* 0x0003e6000c101906 */
[----:B------:R-:W-:Y:S01]  /*04e0*/  IMAD.IADD R15, R0, 0x1, R9 ;  /* 0x00000001000f7824 */ /* 0x000fe200078e0209 */
[----:B------:R1:W-:Y:S01]  /*04f0*/  STG.E desc[UR6][R6.64], R17 ;  /* 0x0000001106007986 */ /* 0x0003e2000c101906 */
[----:B------:R-:W-:-:S03]  /*0500*/  IMAD.WIDE.U32 R8, R9, 0x4, R12 ;  /* 0x0000000409087825 */ /* 0x000fc600078e000c */
[----:B------:R-:W-:Y:S01]  /*0510*/  IADD3 R3, PT, PT, R0, R15, RZ ;  /* 0x0000000f00037210 */ /* 0x000fe20007ffe0ff */
[----:B------:R-:W-:Y:S01]  /*0520*/  IMAD.WIDE.U32 R10, R15, 0x4, R12 ;  /* 0x000000040f0a7825 */ /* 0x000fe200078e000c */
[----:B------:R1:W-:Y:S02]  /*0530*/  STG.E desc[UR6][R8.64], R17 ;  /* 0x0000001108007986 */ /* 0x0003e4000c101906 */
[----:B------:R-:W-:Y:S02]  /*0540*/  ISETP.GT.AND P0, PT, R3, UR5, PT ;  /* 0x0000000503007c0c */ /* 0x000fe4000bf04270 */
[----:B------:R1:W-:Y:S11]  /*0550*/  STG.E desc[UR6][R10.64], R17 ;  /* 0x000000110a007986 */ /* 0x0003f6000c101906 */
[----:B------:R-:W-:Y:S05]  /*0560*/  @!P0 BRA `(.L_x_5) ;  /* 0xfffffffc00c88947 */ /* 0x000fea000383ffff */
[----:B------:R-:W-:Y:S05]  /*0570*/  EXIT ;  /* 0x000000000000794d */ /* 0x000fea0003800000 */
.L_x_6:
[----:B------:R-:W-:-:S00]  /*0580*/  BRA `(.L_x_6) ;  /* 0xfffffffc00fc7947 */ /* 0x000fc0000383ffff */
[----:B------:R-:W-:-:S00]  /*0590*/  NOP ;  /* 0x0000000000007918 */ /* 0x000fc00000000000 */
        /* <DEDUP_REMOVED lines=14> */
.L_x_12:


//--------------------- .text._Z17parInterweavedSOEPiii --------------------------
	.section	.text._Z17parInterweavedSOEPiii,"ax",@progbits
	.align	128
        .global         _Z17parInterweavedSOEPiii
        .type           _Z17parInterweavedSOEPiii,@function
        .size           _Z17parInterweavedSOEPiii,(.L_x_13 - _Z17parInterweavedSOEPiii)
        .other          _Z17parInterweavedSOEPiii,@"STO_CUDA_ENTRY STV_DEFAULT"
_Z17parInterweavedSOEPiii:
.text._Z17parInterweavedSOEPiii:
[----:B------:R-:W-:Y:S01]  /*0000*/  LDC R1, c[0x0][0x37c] ;  /* 0x0000df00ff017b82 */ /* 0x000fe20000000800 */
[----:B------:R-:W0:Y:S07]  /*0010*/  S2R R5, SR_TID.X ;  /* 0x0000000000057919 */ /* 0x000e2e0000002100 */
[----:B------:R-:W1:Y:S01]  /*0020*/  S2UR UR6, SR_CTAID.X ;  /* 0x00000000000679c3 */ /* 0x000e620000002500 */
[----:B------:R-:W2:Y:S01]  /*0030*/  LDCU.64 UR4, c[0x0][0x358] ;  /* 0x00006b00ff0477ac */ /* 0x000ea20008000a00 */
[----:B------:R-:W0:Y:S01]  /*0040*/  S2R R0, SR_TID.Y ;  /* 0x0000000000007919 */ /* 0x000e220000002200 */
[----:B------:R-:W3:Y:S01]  /*0050*/  LDCU UR7, c[0x0][0x388] ;  /* 0x00007100ff0777ac */ /* 0x000ee20008000800 */
[----:B0-----:R-:W-:-:S04]  /*0060*/  LOP3.LUT P0, RZ, R5, R0, RZ, 0xfc, !PT ;  /* 0x0000000005ff7212 */ /* 0x001fc8000780fcff */
[----:B------:R-:W1:Y:S09]  /*0070*/  LDC R0, c[0x0][0x360] ;  /* 0x0000d800ff007b82 */ /* 0x000e720000000800 */
[----:B------:R-:W2:Y:S01]  /*0080*/  @!P0 LDC.64 R2, c[0x0][0x380] ;  /* 0x0000e000ff028b82 */ /* 0x000ea20000000a00 */
[----:B-1----:R-:W-:-:S02]  /*0090*/  IMAD R0, R0, UR6, R5 ;  /* 0x0000000600007c24 */ /* 0x002fc4000f8e0205 */
[----:B------:R-:W-:Y:S02]  /*00a0*/  @!P0 IMAD.MOV.U32 R5, RZ, RZ, 0x1 ;  /* 0x00000001ff058424 */ /* 0x000fe400078e00ff */
[----:B------:R-:W-:-:S05]  /*00b0*/  IMAD R4, R0, R0, RZ ;  /* 0x0000000000047224 */ /* 0x000fca00078e02ff */
[----:B------:R-:W-:Y:S01]  /*00c0*/  VIMNMX R4, PT, PT, R4, 0x4, !PT ;  /* 0x0000000404047848 */ /* 0x000fe20007fe0100 */
[----:B--2---:R0:W-:Y:S04]  /*00d0*/  @!P0 STG.E desc[UR4][R2.64], R5 ;  /* 0x0000000502008986 */ /* 0x0041e8000c101904 */
[----:B------:R0:W-:Y:S01]  /*00e0*/  @!P0 STG.E desc[UR4][R2.64+0x4], R5 ;  /* 0x0000040502008986 */ /* 0x0001e2000c101904 */
[----:B---3--:R-:W-:-:S13]  /*00f0*/  ISETP.GT.AND P0, PT, R4, UR7, PT ;  /* 0x0000000704007c0c */ /* 0x008fda000bf04270 */
[----:B0-----:R-:W-:Y:S05]  /*0100*/  @P0 EXIT ;  /* 0x000000000000094d */ /* 0x001fea0003800000 */
[----:B------:R-:W-:Y:S01]  /*0110*/  IADD3 R4, PT, PT, R0, 0x2, RZ ;  /* 0x0000000200047810 */ /* 0x000fe20007ffe0ff */
[----:B------:R-:W-:-:S07]  /*0120*/  IMAD.MOV.U32 R5, RZ, RZ, 0x2 ;  /* 0x00000002ff057424 */ /* 0x000fce00078e00ff */
.L_x_10:
[----:B------:R-:W0:Y:S01]  /*0130*/  LDC.64 R2, c[0x0][0x380] ;  /* 0x0000e000ff027b82 */ /* 0x000e220000000a00 */
[----:B------:R-:W1:Y:S01]  /*0140*/  LDCU UR6, c[0x0][0x388] ;  /* 0x00007100ff0677ac */ /* 0x000e620008000800 */
[----:B0-----:R-:W-:-:S06]  /*0150*/  IMAD.WIDE.U32 R2, R5, 0x4, R2 ;  /* 0x0000000405027825 */ /* 0x001fcc00078e0002 */
[----:B------:R-:W2:Y:S01]  /*0160*/  LDG.E R2, desc[UR4][R2.64] ;  /* 0x0000000402027981 */ /* 0x000ea2000c1e1900 */
[-C--:B------:R-:W-:Y:S01]  /*0170*/  IMAD R6, R4, R5.reuse, RZ ;  /* 0x0000000504067224 */ /* 0x080fe200078e02ff */
[----:B-1----:R-:W-:Y:S01]  /*0180*/  MOV R11, UR6 ;  /* 0x00000006000b7c02 */ /* 0x002fe20008000f00 */
[C---:B------:R-:W-:Y:S01]  /*0190*/  IMAD R8, R5.reuse, R5, R5 ;  /* 0x0000000505087224 */ /* 0x040fe200078e0205 */
[----:B------:R-:W-:Y:S01]  /*01a0*/  BSSY.RECONVERGENT B0, `(.L_x_7) ;  /* 0x0000014000007945 */ /* 0x000fe20003800200 */
[----:B------:R-:W-:Y:S01]  /*01b0*/  VIADD R9, R5, 0x1 ;  /* 0x0000000105097836 */ /* 0x000fe20000000000 */
[----:B------:R-:W-:-:S04]  /*01c0*/  ISETP.GT.AND P0, PT, R6, R11, PT ;  /* 0x0000000b0600720c */ /* 0x000fc80003f04270 */
[----:B------:R-:W-:Y:S02]  /*01d0*/  IADD3 R10, PT, PT, R9, R8, RZ ;  /* 0x00000008090a7210 */ /* 0x000fe40007ffe0ff */
[----:B--2---:R-:W-:-:S13]  /*01e0*/  ISETP.EQ.OR P0, PT, R2, 0x1, P0 ;  /* 0x000000010200780c */ /* 0x004fda0000702670 */
[----:B------:R-:W-:Y:S05]  /*01f0*/  @P0 BRA `(.L_x_8) ;  /* 0x0000000000380947 */ /* 0x000fea0003800000 */
[----:B------:R-:W0:Y:S01]  /*0200*/  LDC.64 R14, c[0x0][0x388] ;  /* 0x0000e200ff0e7b82 */ /* 0x000e220000000a00 */
[----:B------:R-:W-:Y:S01]  /*0210*/  IMAD.MOV.U32 R7, RZ, RZ, 0x2 ;  /* 0x00000002ff077424 */ /* 0x000fe200078e00ff */
[----:B------:R-:W-:-:S07]  /*0220*/  MOV R8, R4 ;  /* 0x0000000400087202 */ /* 0x000fce0000000f00 */
.L_x_9:
[----:B------:R-:W-:Y:S02]  /*0230*/  ISETP.GE.AND P0, PT, R8, R5, PT ;  /* 0x000000050800720c */ /* 0x000fe40003f06270 */
[----:B0-----:R-:W-:Y:S02]  /*0240*/  IADD3 R7, PT, PT, R7, R15, RZ ;  /* 0x0000000f07077210 */ /* 0x001fe40007ffe0ff */
[----:B------:R-:W-:-:S03]  /*0250*/  MOV R11, R14 ;  /* 0x0000000e000b7202 */ /* 0x000fc60000000f00 */
[----:B------:R-:W-:-:S06]  /*0260*/  IMAD.IADD R8, R0, 0x1, R7 ;  /* 0x0000000100087824 */ /* 0x000fcc00078e0207 */
[----:B------:R-:W0:Y:S01]  /*0270*/  @P0 LDC.64 R2, c[0x0][0x380] ;  /* 0x0000e000ff020b82 */ /* 0x000e220000000a00 */
[----:B------:R-:W-:Y:S02]  /*0280*/  @P0 IMAD.MOV.U32 R13, RZ, RZ, 0x1 ;  /* 0x00000001ff0d0424 */ /* 0x000fe400078e00ff */
[----:B0-----:R-:W-:-:S04]  /*0290*/  @P0 IMAD.WIDE R2, R6, 0x4, R2 ;  /* 0x0000000406020825 */ /* 0x001fc800078e0202 */
[----:B------:R-:W-:Y:S01]  /*02a0*/  IMAD R6, R8, R5, RZ ;  /* 0x0000000508067224 */ /* 0x000fe200078e02ff */
[----:B------:R1:W-:Y:S04]  /*02b0*/  @P0 STG.E desc[UR4][R2.64], R13 ;  /* 0x0000000d02000986 */ /* 0x0003e8000c101904 */
[----:B------:R-:W-:-:S13]  /*02c0*/  ISETP.GT.AND P0, PT, R6, R11, PT ;  /* 0x0000000b0600720c */ /* 0x000fda0003f04270 */
[----:B-1----:R-:W-:Y:S05]  /*02d0*/  @!P0 BRA `(.L_x_9) ;  /* 0xfffffffc00d48947 */ /* 0x002fea000383ffff */
.L_x_8:
[----:B------:R-:W-:Y:S05]  /*02e0*/  BSYNC.RECONVERGENT B0 ;  /* 0x0000000000007941 */ /* 0x000fea0003800200 */
.L_x_7:
[----:B------:R-:W-:Y:S01]  /*02f0*/  ISETP.GT.AND P0, PT, R10, R11, PT ;  /* 0x0000000b0a00720c */ /* 0x000fe20003f04270 */
[----:B------:R-:W-:-:S12]  /*0300*/  IMAD.MOV.U32 R5, RZ, RZ, R9 ;  /* 0x000000ffff057224 */ /* 0x000fd800078e0009 */
[----:B------:R-:W-:Y:S05]  /*0310*/  @!P0 BRA `(.L_x_10) ;  /* 0xfffffffc00848947 */ /* 0x000fea000383ffff */
[----:B------:R-:W-:Y:S05]  /*0320*/  EXIT ;  /* 0x000000000000794d */ /* 0x000fea0003800000 */
.L_x_11:
        /* <DEDUP_REMOVED lines=13> */
.L_x_13:


//--------------------- .nv.shared.reserved.0     --------------------------
	.section	.nv.shared.reserved.0,"aw",@nobits
	.weak		__nv_reservedSMEM_offset_0_alias
	.size		__nv_reservedSMEM_offset_0_alias, 0, 64
	.other		__nv_reservedSMEM_offset_0_alias,@"STO_CUDA_RESERVED_SHARED STV_DEFAULT"
__nv_reservedSMEM_offset_0_alias:
	.zero		0
	.zero		64


//--------------------- .nv.constant0._Z6parSOEPii --------------------------
	.section	.nv.constant0._Z6parSOEPii,"a",@progbits
	.sectionflags	@""
	.align	4
.nv.constant0._Z6parSOEPii:
	.zero		908


//--------------------- .nv.constant0._Z17parInterweavedSOEPiii --------------------------
	.section	.nv.constant0._Z17parInterweavedSOEPiii,"a",@progbits
	.sectionflags	@""
	.align	4
.nv.constant0._Z17parInterweavedSOEPiii:
	.zero		912


//--------------------- SYMBOLS --------------------------

	.type		.nv.reservedSmem.offset0,@object
	.size		.nv.reservedSmem.offset0,0x4
